	.headerflags	@"EF_CUDA_TEXMODE_UNIFIED EF_CUDA_64BIT_ADDRESS EF_CUDA_ACCELERATORS EF_CUDA_SM90 EF_CUDA_VIRTUAL_SM(EF_CUDA_SM90)"
	.elftype	@"ET_EXEC"


//--------------------- .nv.info                  --------------------------
	.section	.nv.info,"",@"SHT_CUDA_INFO"
	.align	4


	//----- nvinfo : EIATTR_REGCOUNT
	.align		4
        /*0000*/ 	.byte	0x04, 0x2f
        /*0002*/ 	.short	(.L_3 - .L_2)
	.align		4
.L_2:
        /*0004*/ 	.word	index@(triton_per_fused__weight_norm_interface_2)
        /*0008*/ 	.word	0x00000015


	//----- nvinfo : EIATTR_MIN_STACK_SIZE
	.align		4
.L_3:
        /*000c*/ 	.byte	0x04, 0x12
        /*000e*/ 	.short	(.L_5 - .L_4)
	.align		4
.L_4:
        /*0010*/ 	.word	index@(triton_per_fused__weight_norm_interface_2)
        /*0014*/ 	.word	0x00000000


	//----- nvinfo : EIATTR_FRAME_SIZE
	.align		4
.L_5:
        /*0018*/ 	.byte	0x04, 0x11
        /*001a*/ 	.short	(.L_7 - .L_6)
	.align		4
.L_6:
        /*001c*/ 	.word	index@(triton_per_fused__weight_norm_interface_2)
        /*0020*/ 	.word	0x00000000


	//----- nvinfo : EIATTR_MIN_STACK_SIZE
	.align		4
.L_7:
        /*0024*/ 	.byte	0x04, 0x12
        /*0026*/ 	.short	(.L_9 - .L_8)
	.align		4
.L_8:
        /*0028*/ 	.word	index@(triton_per_fused__weight_norm_interface_2)
        /*002c*/ 	.word	0x00000000
.L_9:


//--------------------- .nv.info.triton_per_fused__weight_norm_interface_2 --------------------------
	.section	.nv.info.triton_per_fused__weight_norm_interface_2,"",@"SHT_CUDA_INFO"
	.sectionflags	@""
	.align	4


	//----- nvinfo : EIATTR_CUDA_API_VERSION
	.align		4
        /*0000*/ 	.byte	0x04, 0x37
        /*0002*/ 	.short	(.L_11 - .L_10)
.L_10:
        /*0004*/ 	.word	0x0000007c


	//----- nvinfo : EIATTR_KPARAM_INFO
	.align		4
.L_11:
        /*0008*/ 	.byte	0x04, 0x17
        /*000a*/ 	.short	(.L_13 - .L_12)
.L_12:
        /*000c*/ 	.word	0x00000000
        /*0010*/ 	.short	0x0005
        /*0012*/ 	.short	0x0024
        /*0014*/ 	.byte	0x00, 0xf0, 0x11, 0x00


	//----- nvinfo : EIATTR_KPARAM_INFO
	.align		4
.L_13:
        /*0018*/ 	.byte	0x04, 0x17
        /*001a*/ 	.short	(.L_15 - .L_14)
.L_14:
        /*001c*/ 	.word	0x00000000
        /*0020*/ 	.short	0x0004
        /*0022*/ 	.short	0x0020
        /*0024*/ 	.byte	0x00, 0xf0, 0x11, 0x00


	//----- nvinfo : EIATTR_KPARAM_INFO
	.align		4
.L_15:
        /*0028*/ 	.byte	0x04, 0x17
        /*002a*/ 	.short	(.L_17 - .L_16)
.L_16:
        /*002c*/ 	.word	0x00000000
        /*0030*/ 	.short	0x0003
        /*0032*/ 	.short	0x0018
        /*0034*/ 	.byte	0x00, 0xf4, 0x21, 0x00


	//----- nvinfo : EIATTR_KPARAM_INFO
	.align		4
.L_17:
        /*0038*/ 	.byte	0x04, 0x17
        /*003a*/ 	.short	(.L_19 - .L_18)
.L_18:
        /*003c*/ 	.word	0x00000000
        /*0040*/ 	.short	0x0002
        /*0042*/ 	.short	0x0010
        /*0044*/ 	.byte	0x00, 0xf4, 0x21, 0x00


	//----- nvinfo : EIATTR_KPARAM_INFO
	.align		4
.L_19:
        /*0048*/ 	.byte	0x04, 0x17
        /*004a*/ 	.short	(.L_21 - .L_20)
.L_20:
        /*004c*/ 	.word	0x00000000
        /*0050*/ 	.short	0x0001
        /*0052*/ 	.short	0x0008
        /*0054*/ 	.byte	0x00, 0xf4, 0x21, 0x00


	//----- nvinfo : EIATTR_KPARAM_INFO
	.align		4
.L_21:
        /*0058*/ 	.byte	0x04, 0x17
        /*005a*/ 	.short	(.L_23 - .L_22)
.L_22:
        /*005c*/ 	.word	0x00000000
        /*0060*/ 	.short	0x0000
        /*0062*/ 	.short	0x0000
        /*0064*/ 	.byte	0x00, 0xf4, 0x21, 0x00


	//----- nvinfo : EIATTR_SPARSE_MMA_MASK
	.align		4
.L_23:
        /*0068*/ 	.byte	0x03, 0x50
        /*006a*/ 	.short	0x0000


	//----- nvinfo : EIATTR_MAXREG_COUNT
	.align		4
        /*006c*/ 	.byte	0x03, 0x1b
        /*006e*/ 	.short	0x00ff


	//----- nvinfo : EIATTR_COOP_GROUP_MASK_REGIDS
	.align		4
        /*0070*/ 	.byte	0x04, 0x29
        /*0072*/ 	.short	(.L_25 - .L_24)


	//   ....[0]....
.L_24:
        /*0074*/ 	.word	0xffffffff


	//   ....[1]....
        /*0078*/ 	.word	0xffffffff


	//   ....[2]....
        /*007c*/ 	.word	0xffffffff


	//   ....[3]....
        /*0080*/ 	.word	0xffffffff


	//   ....[4]....
        /*0084*/ 	.word	0xffffffff


	//   ....[5]....
        /*0088*/ 	.word	0xffffffff


	//----- nvinfo : EIATTR_COOP_GROUP_INSTR_OFFSETS
	.align		4
.L_25:
        /*008c*/ 	.byte	0x04, 0x28
        /*008e*/ 	.short	(.L_27 - .L_26)


	//   ....[0]....
.L_26:
        /*0090*/ 	.word	0x00000200


	//   ....[1]....
        /*0094*/ 	.word	0x00000240


	//   ....[2]....
        /*0098*/ 	.word	0x00000260


	//   ....[3]....
        /*009c*/ 	.word	0x00000290


	//   ....[4]....
        /*00a0*/ 	.word	0x000002b0


	//   ....[5]....
        /*00a4*/ 	.word	0x00000330


	//----- nvinfo : EIATTR_EXIT_INSTR_OFFSETS
	.align		4
.L_27:
        /*00a8*/ 	.byte	0x04, 0x1c
        /*00aa*/ 	.short	(.L_29 - .L_28)


	//   ....[0]....
.L_28:
        /*00ac*/ 	.word	0x000004d0


	//   ....[1]....
        /*00b0*/ 	.word	0x000004f0


	//----- nvinfo : EIATTR_REQNTID
	.align		4
.L_29:
        /*00b4*/ 	.byte	0x04, 0x10
        /*00b6*/ 	.short	(.L_31 - .L_30)
.L_30:
        /*00b8*/ 	.word	0x00000040
        /*00bc*/ 	.word	0x00000001
        /*00c0*/ 	.word	0x00000001


	//----- nvinfo : EIATTR_CBANK_PARAM_SIZE
	.align		4
.L_31:
        /*00c4*/ 	.byte	0x03, 0x19
        /*00c6*/ 	.short	0x0028


	//----- nvinfo : EIATTR_PARAM_CBANK
	.align		4
        /*00c8*/ 	.byte	0x04, 0x0a
        /*00ca*/ 	.short	(.L_33 - .L_32)
	.align		4
.L_32:
        /*00cc*/ 	.word	index@(.nv.constant0.triton_per_fused__weight_norm_interface_2)
        /*00d0*/ 	.short	0x0210
        /*00d2*/ 	.short	0x0028


	//----- nvinfo : EIATTR_SW_WAR
	.align		4
.L_33:
        /*00d4*/ 	.byte	0x04, 0x36
        /*00d6*/ 	.short	(.L_35 - .L_34)
.L_34:
        /*00d8*/ 	.word	0x00000008
.L_35:


//--------------------- .nv.callgraph             --------------------------
	.section	.nv.callgraph,"",@"SHT_CUDA_CALLGRAPH"
	.align	4
	.sectionentsize	8
	.align		4
        /*0000*/ 	.word	0x00000000
	.align		4
        /*0004*/ 	.word	0xffffffff
	.align		4
        /*0008*/ 	.word	0x00000000
	.align		4
        /*000c*/ 	.word	0xfffffffe
	.align		4
        /*0010*/ 	.word	0x00000000
	.align		4
        /*0014*/ 	.word	0xfffffffd
	.align		4
        /*0018*/ 	.word	0x00000000
	.align		4
        /*001c*/ 	.word	0xfffffffc


//--------------------- .nv.constant4             --------------------------
	.section	.nv.constant4,"a",@progbits
	.align	8
	.align		8
.nv.constant4:
        /*0000*/ 	.dword	_$_str
	.align		8
        /*0008*/ 	.dword	_$_str_$_2


//--------------------- .text.triton_per_fused__weight_norm_interface_2 --------------------------
	.section	.text.triton_per_fused__weight_norm_interface_2,"ax",@progbits
	.sectionflags	@"SHF_BARRIERS=1"
	.align	128
        .global         triton_per_fused__weight_norm_interface_2
        .type           triton_per_fused__weight_norm_interface_2,@function
        .size           triton_per_fused__weight_norm_interface_2,(.L_x_1 - triton_per_fused__weight_norm_interface_2)
        .other          triton_per_fused__weight_norm_interface_2,@"STO_CUDA_ENTRY STV_DEFAULT"
triton_per_fused__weight_norm_interface_2:
.text.triton_per_fused__weight_norm_interface_2:
[----:B------:R-:W0:Y:S02]  /*0000*/  LDC R1, c[0x0][0x28] ;  /* 0x00000a00ff017b82 */ /* 0x000e240000000800 */
[----:B------:R-:W1:Y:S01]  /*0010*/  S2R R14, SR_TID.X ;  /* 0x00000000000e7919 */ /* 0x000e620000002100 */
[----:B------:R-:W2:Y:S01]  /*0020*/  LDC.64 R12, c[0x0][0x218] ;  /* 0x00008600ff0c7b82 */ /* 0x000ea20000000a00 */
[----:B------:R-:W-:Y:S02]  /*0030*/  CS2R R4, SRZ ;  /* 0x0000000000047805 */ /* 0x000fe4000001ff00 */
[----:B------:R-:W-:Y:S01]  /*0040*/  CS2R R6, SRZ ;  /* 0x0000000000067805 */ /* 0x000fe2000001ff00 */
[----:B------:R-:W3:Y:S01]  /*0050*/  S2R R9, SR_CTAID.X ;  /* 0x0000000000097919 */ /* 0x000ee20000002500 */
[----:B------:R-:W-:-:S03]  /*0060*/  ULDC.64 UR6, c[0x0][0x208] ;  /* 0x0000820000067ab9 */ /* 0x000fc60000000a00 */
[----:B------:R-:W4:Y:S01]  /*0070*/  LDC.64 R2, c[0x0][0x220] ;  /* 0x00008800ff027b82 */ /* 0x000f220000000a00 */
[----:B-1----:R-:W-:Y:S02]  /*0080*/  SHF.L.U32 R8, R14, 0x2, RZ ;  /* 0x000000020e087819 */ /* 0x002fe400000006ff */
[----:B---3--:R-:W-:Y:S02]  /*0090*/  ISETP.GE.AND P0, PT, R9, 0x40, PT ;  /* 0x000000400900780c */ /* 0x008fe40003f06270 */
[----:B------:R-:W-:-:S04]  /*00a0*/  LOP3.LUT R0, R8, 0xfc, RZ, 0xc0, !PT ;  /* 0x000000fc08007812 */ /* 0x000fc800078ec0ff */
[----:B------:R-:W-:Y:S01]  /*00b0*/  ISETP.LT.U32.AND P1, PT, R0, 0xa4, !P0 ;  /* 0x000000a40000780c */ /* 0x000fe20004721070 */
[----:B------:R-:W-:-:S04]  /*00c0*/  IMAD R0, R9, 0xa4, R0 ;  /* 0x000000a409007824 */ /* 0x000fc800078e0200 */
[----:B--2---:R-:W-:-:S08]  /*00d0*/  IMAD.WIDE R12, R0, 0x4, R12 ;  /* 0x00000004000c7825 */ /* 0x004fd000078e020c */
[----:B------:R-:W2:Y:S01]  /*00e0*/  @P1 LDG.E.128 R4, desc[UR6][R12.64] ;  /* 0x000000060c041981 */ /* 0x000ea2000c1e1d00 */
[----:B----4-:R-:W-:Y:S01]  /*00f0*/  IMAD.WIDE R2, R9, 0x4, R2 ;  /* 0x0000000409027825 */ /* 0x010fe200078e0202 */
[----:B------:R-:W1:Y:S01]  /*0100*/  S2UR UR5, SR_CgaCtaId ;  /* 0x00000000000579c3 */ /* 0x000e620000008800 */
[----:B------:R-:W-:Y:S01]  /*0110*/  UMOV UR4, 0x400 ;  /* 0x0000040000047882 */ /* 0x000fe20000000000 */
[----:B------:R-:W-:Y:S01]  /*0120*/  ISETP.GE.AND P2, PT, R14, 0x2, PT ;  /* 0x000000020e00780c */ /* 0x000fe20003f46270 */
[----:B-1----:R-:W-:Y:S01]  /*0130*/  UPRMT UR4, UR5, 0x654, UR4 ;  /* 0x0000065405047896 */ /* 0x002fe20008000004 */
[----:B--2---:R-:W-:Y:S02]  /*0140*/  SEL R5, R5, RZ, P1 ;  /* 0x000000ff05057207 */ /* 0x004fe40000800000 */
[----:B------:R-:W-:Y:S02]  /*0150*/  SEL R4, R4, RZ, P1 ;  /* 0x000000ff04047207 */ /* 0x000fe40000800000 */
[----:B------:R-:W-:Y:S01]  /*0160*/  SEL R6, R6, RZ, P1 ;  /* 0x000000ff06067207 */ /* 0x000fe20000800000 */
[----:B------:R-:W-:Y:S01]  /*0170*/  FMUL R11, R5, R5 ;  /* 0x00000005050b7220 */ /* 0x000fe20000400000 */
[----:B------:R-:W-:-:S03]  /*0180*/  SEL R7, R7, RZ, P1 ;  /* 0x000000ff07077207 */ /* 0x000fc60000800000 */
[----:B------:R-:W-:-:S04]  /*0190*/  FFMA R11, R4, R4, R11 ;  /* 0x00000004040b7223 */ /* 0x000fc8000000000b */
[----:B------:R-:W-:Y:S01]  /*01a0*/  FFMA R16, R6, R6, R11 ;  /* 0x0000000606107223 */ /* 0x000fe2000000000b */
[----:B------:R-:W-:-:S03]  /*01b0*/  HFMA2.MMA R11, -RZ, RZ, 0, 0 ;  /* 0x00000000ff0b7435 */ /* 0x000fc600000001ff */
[----:B------:R-:W-:-:S05]  /*01c0*/  FFMA R16, R7, R7, R16 ;  /* 0x0000000707107223 */ /* 0x000fca0000000010 */
[----:B------:R-:W-:Y:S02]  /*01d0*/  FSEL R16, R16, RZ, P1 ;  /* 0x000000ff10107208 */ /* 0x000fe40000800000 */
[----:B------:R1:W2:Y:S01]  /*01e0*/  @!P0 LDG.E.EL R11, desc[UR6][R2.64] ;  /* 0x00000006020b8981 */ /* 0x0002a2000c2e1900 */
[----:B------:R-:W-:-:S03]  /*01f0*/  LOP3.LUT P0, RZ, R14, 0x1f, RZ, 0xc0, !PT ;  /* 0x0000001f0eff7812 */ /* 0x000fc6000780c0ff */
[----:B------:R-:W3:Y:S01]  /*0200*/  SHFL.BFLY PT, R13, R16, 0x10, 0x1f ;  /* 0x0e001f00100d7f89 */ /* 0x000ee200000e0000 */
[----:B-1----:R-:W-:-:S04]  /*0210*/  SHF.R.U32.HI R2, RZ, 0x3, R14 ;  /* 0x00000003ff027819 */ /* 0x002fc8000001160e */
[----:B------:R-:W-:Y:S01]  /*0220*/  LOP3.LUT R2, R2, 0x4, RZ, 0xc0, !PT ;  /* 0x0000000402027812 */ /* 0x000fe200078ec0ff */
[----:B---3--:R-:W-:-:S05]  /*0230*/  FADD R13, R16, R13 ;  /* 0x0000000d100d7221 */ /* 0x008fca0000000000 */
[----:B------:R-:W1:Y:S02]  /*0240*/  SHFL.BFLY PT, R12, R13, 0x8, 0x1f ;  /* 0x0d001f000d0c7f89 */ /* 0x000e6400000e0000 */
[----:B-1----:R-:W-:-:S05]  /*0250*/  FADD R12, R13, R12 ;  /* 0x0000000c0d0c7221 */ /* 0x002fca0000000000 */
[----:B------:R-:W1:Y:S02]  /*0260*/  SHFL.BFLY PT, R15, R12, 0x4, 0x1f ;  /* 0x0c801f000c0f7f89 */ /* 0x000e6400000e0000 */
[----:B-1----:R-:W-:Y:S01]  /*0270*/  FADD R15, R12, R15 ;  /* 0x0000000f0c0f7221 */ /* 0x002fe20000000000 */
[----:B------:R-:W-:-:S04]  /*0280*/  LOP3.LUT R12, R14, 0x1, RZ, 0xc0, !PT ;  /* 0x000000010e0c7812 */ /* 0x000fc800078ec0ff */
[----:B------:R-:W1:Y:S02]  /*0290*/  SHFL.BFLY PT, R18, R15, 0x2, 0x1f ;  /* 0x0c401f000f127f89 */ /* 0x000e6400000e0000 */
[----:B-1----:R-:W-:-:S05]  /*02a0*/  FADD R18, R15, R18 ;  /* 0x000000120f127221 */ /* 0x002fca0000000000 */
[----:B------:R-:W1:Y:S02]  /*02b0*/  SHFL.BFLY PT, R17, R18, 0x1, 0x1f ;  /* 0x0c201f0012117f89 */ /* 0x000e6400000e0000 */
[----:B-1----:R-:W-:-:S05]  /*02c0*/  FADD R17, R18, R17 ;  /* 0x0000001112117221 */ /* 0x002fca0000000000 */
[----:B------:R-:W-:Y:S01]  /*02d0*/  @!P0 STS [R2+UR4], R17 ;  /* 0x0000001102008988 */ /* 0x000fe20008000804 */
[----:B------:R-:W-:Y:S01]  /*02e0*/  BAR.SYNC.DEFER_BLOCKING 0x0 ;  /* 0x0000000000007b1d */ /* 0x000fe20000010000 */
[----:B------:R-:W-:-:S04]  /*02f0*/  ISETP.NE.U32.AND P0, PT, R12, 0x1, PT ;  /* 0x000000010c00780c */ /* 0x000fc80003f05070 */
[----:B------:R-:W-:-:S03]  /*0300*/  ISETP.LT.AND P0, PT, R14, 0x2, P0 ;  /* 0x000000020e00780c */ /* 0x000fc60000701270 */
[----:B------:R-:W1:Y:S01]  /*0310*/  LDC.64 R12, c[0x0][0x210] ;  /* 0x00008400ff0c7b82 */ /* 0x000e620000000a00 */
[----:B------:R-:W3:Y:S04]  /*0320*/  @!P2 LDS R10, [R8+UR4] ;  /* 0x00000004080aa984 */ /* 0x000ee80008000800 */
[----:B---3--:R-:W3:Y:S02]  /*0330*/  SHFL.BFLY PT, R3, R10, 0x1, 0x1f ;  /* 0x0c201f000a037f89 */ /* 0x008ee400000e0000 */
[----:B---3--:R-:W-:-:S05]  /*0340*/  FADD R15, R10, R3 ;  /* 0x000000030a0f7221 */ /* 0x008fca0000000000 */
[----:B------:R1:W-:Y:S01]  /*0350*/  @P0 STS [R8+UR4], R15 ;  /* 0x0000000f08000988 */ /* 0x0003e20008000804 */
[----:B------:R-:W-:Y:S01]  /*0360*/  BAR.SYNC.DEFER_BLOCKING 0x0 ;  /* 0x0000000000007b1d */ /* 0x000fe20000010000 */
[----:B------:R-:W-:-:S04]  /*0370*/  LOP3.LUT P0, RZ, R14, 0x3f, RZ, 0xc0, !PT ;  /* 0x0000003f0eff7812 */ /* 0x000fc8000780c0ff */
[C---:B------:R-:W-:Y:S01]  /*0380*/  ISETP.LT.AND P0, PT, R9.reuse, 0x40, !P0 ;  /* 0x000000400900780c */ /* 0x040fe20004701270 */
[----:B-1----:R-:W-:Y:S01]  /*0390*/  IMAD.WIDE R8, R9, 0x4, R12 ;  /* 0x0000000409087825 */ /* 0x002fe200078e020c */
[----:B------:R-:W1:Y:S02]  /*03a0*/  LDS R16, [UR4] ;  /* 0x00000004ff107984 */ /* 0x000e640008000800 */
[----:B-1----:R-:W1:Y:S01]  /*03b0*/  MUFU.SQRT R17, R16 ;  /* 0x0000001000117308 */ /* 0x002e620000002000 */
[----:B------:R-:W-:Y:S01]  /*03c0*/  BAR.SYNC.DEFER_BLOCKING 0x0 ;  /* 0x0000000000007b1d */ /* 0x000fe20000010000 */
[C---:B-1----:R-:W-:Y:S01]  /*03d0*/  FSETP.GEU.AND P3, PT, R17.reuse, 1.175494350822287508e-38, PT ;  /* 0x008000001100780b */ /* 0x042fe20003f6e000 */
[C---:B------:R-:W-:Y:S01]  /*03e0*/  FMUL R2, R17.reuse, 0.25 ;  /* 0x3e80000011027820 */ /* 0x040fe20000400000 */
[----:B------:R-:W-:-:S04]  /*03f0*/  FSETP.GT.AND P2, PT, R17, 8.50705917302346158658e+37, PT ;  /* 0x7e8000001100780b */ /* 0x000fc80003f44000 */
[----:B------:R-:W-:Y:S02]  /*0400*/  FSEL R10, R2, R17, P2 ;  /* 0x00000011020a7208 */ /* 0x000fe40001000000 */
[----:B------:R-:W1:Y:S01]  /*0410*/  LDC.64 R2, c[0x0][0x228] ;  /* 0x00008a00ff027b82 */ /* 0x000e620000000a00 */
[----:B------:R3:W-:Y:S04]  /*0420*/  @P0 STG.E desc[UR6][R8.64], R17 ;  /* 0x0000001108000986 */ /* 0x0007e8000c101906 */
[----:B------:R-:W-:Y:S02]  /*0430*/  @!P3 FMUL R10, R10, 16777216 ;  /* 0x4b8000000a0ab820 */ /* 0x000fe40000400000 */
[----:B--2---:R-:W-:-:S04]  /*0440*/  @P2 FMUL R11, R11, 0.25 ;  /* 0x3e8000000b0b2820 */ /* 0x004fc80000400000 */
[----:B------:R-:W2:Y:S01]  /*0450*/  MUFU.RCP R10, R10 ;  /* 0x0000000a000a7308 */ /* 0x000ea20000001000 */
[----:B------:R-:W-:Y:S01]  /*0460*/  @!P3 FMUL R11, R11, 16777216 ;  /* 0x4b8000000b0bb820 */ /* 0x000fe20000400000 */
[----:B-1----:R-:W-:-:S04]  /*0470*/  IMAD.WIDE R2, R0, 0x4, R2 ;  /* 0x0000000400027825 */ /* 0x002fc800078e0202 */
[----:B--2---:R-:W-:-:S04]  /*0480*/  FMUL R11, R10, R11 ;  /* 0x0000000b0a0b7220 */ /* 0x004fc80000400000 */
[-C--:B------:R-:W-:Y:S01]  /*0490*/  FMUL R4, R4, R11.reuse ;  /* 0x0000000b04047220 */ /* 0x080fe20000400000 */
[-C--:B------:R-:W-:Y:S01]  /*04a0*/  FMUL R5, R5, R11.reuse ;  /* 0x0000000b05057220 */ /* 0x080fe20000400000 */
[-C--:B------:R-:W-:Y:S01]  /*04b0*/  FMUL R6, R6, R11.reuse ;  /* 0x0000000b06067220 */ /* 0x080fe20000400000 */
[----:B------:R-:W-:Y:S01]  /*04c0*/  FMUL R7, R7, R11 ;  /* 0x0000000b07077220 */ /* 0x000fe20000400000 */
[----:B---3--:R-:W-:Y:S06]  /*04d0*/  @!P1 EXIT ;  /* 0x000000000000994d */ /* 0x008fec0003800000 */
[----:B------:R-:W-:Y:S01]  /*04e0*/  STG.E.128 desc[UR6][R2.64], R4 ;  /* 0x0000000402007986 */ /* 0x000fe2000c101d06 */
[----:B------:R-:W-:Y:S05]  /*04f0*/  EXIT ;  /* 0x000000000000794d */ /* 0x000fea0003800000 */
.L_x_0:
[----:B------:R-:W-:-:S00]  /*0500*/  BRA `(.L_x_0) ;  /* 0xfffffffc00fc7947 */ /* 0x000fc0000383ffff */
[----:B------:R-:W-:-:S00]  /*0510*/  NOP ;  /* 0x0000000000007918 */ /* 0x000fc00000000000 */
        /* <DEDUP_REMOVED lines=14> */
.L_x_1:


//--------------------- .nv.global.init           --------------------------
	.section	.nv.global.init,"aw",@progbits
.nv.global.init:
	.type		_$_str,@object
	.size		_$_str,(_$_str_$_2 - _$_str)
_$_str:
        /*0000*/ 	.byte	0x5f, 0x5f, 0x43, 0x55, 0x44, 0x41, 0x5f, 0x46, 0x54, 0x5a, 0x00
	.type		_$_str_$_2,@object
	.size		_$_str_$_2,(.L_1 - _$_str_$_2)
_$_str_$_2:
        /*000b*/ 	.byte	0x5f, 0x5f, 0x43, 0x55, 0x44, 0x41, 0x5f, 0x50, 0x52, 0x45, 0x43, 0x5f, 0x53, 0x51, 0x52, 0x54
        /*001b*/ 	.byte	0x00
.L_1:


//--------------------- .nv.shared.triton_per_fused__weight_norm_interface_2 --------------------------
	.section	.nv.shared.triton_per_fused__weight_norm_interface_2,"aw",@nobits
	.sectionflags	@""
	.align	16
	.zero		1024


//--------------------- .nv.constant0.triton_per_fused__weight_norm_interface_2 --------------------------
	.section	.nv.constant0.triton_per_fused__weight_norm_interface_2,"a",@progbits
	.sectionflags	@""
	.align	4
.nv.constant0.triton_per_fused__weight_norm_interface_2:
	.zero		568
